//
// Generated by NVIDIA NVVM Compiler
//
// Compiler Build ID: CL-36424714
// Cuda compilation tools, release 13.0, V13.0.88
// Based on NVVM 20.0.0
//

.version 9.0
.target sm_100
.address_size 64

	// .globl	_Z13inclusiveScanPfS_i
// _ZZ13inclusiveScanPfS_iE4temp has been demoted

.visible .entry _Z13inclusiveScanPfS_i(
	.param .u64 .ptr .align 1 _Z13inclusiveScanPfS_i_param_0,
	.param .u64 .ptr .align 1 _Z13inclusiveScanPfS_i_param_1,
	.param .u32 _Z13inclusiveScanPfS_i_param_2
)
{
	.reg .pred 	%p<7>;
	.reg .b32 	%r<10>;
	.reg .b32 	%f<27>;
	.reg .b64 	%rd<9>;
	// demoted variable
	.shared .align 4 .b8 _ZZ13inclusiveScanPfS_iE4temp[64];
	ld.param.u64 	%rd1, [_Z13inclusiveScanPfS_i_param_0];
	ld.param.u64 	%rd2, [_Z13inclusiveScanPfS_i_param_1];
	ld.param.u32 	%r4, [_Z13inclusiveScanPfS_i_param_2];
	mov.u32 	%r1, %tid.x;
	mov.u32 	%r5, %ctaid.x;
	mov.u32 	%r6, %ntid.x;
	mad.lo.s32 	%r2, %r5, %r6, %r1;
	setp.ge.s32 	%p1, %r2, %r4;
	shl.b32 	%r7, %r1, 2;
	mov.u32 	%r8, _ZZ13inclusiveScanPfS_iE4temp;
	add.s32 	%r3, %r8, %r7;
	@%p1 bra 	$L__BB0_2;
	cvta.to.global.u64 	%rd3, %rd1;
	mul.wide.s32 	%rd4, %r2, 4;
	add.s64 	%rd5, %rd3, %rd4;
	ld.global.f32 	%f9, [%rd5];
	st.shared.f32 	[%r3], %f9;
	bra.uni 	$L__BB0_3;
$L__BB0_2:
	mov.b32 	%r9, 0;
	st.shared.u32 	[%r3], %r9;
$L__BB0_3:
	bar.sync 	0;
	setp.eq.s32 	%p2, %r1, 0;
	mov.f32 	%f23, 0f00000000;
	@%p2 bra 	$L__BB0_5;
	ld.shared.f32 	%f23, [%r3+-4];
$L__BB0_5:
	bar.sync 	0;
	ld.shared.f32 	%f12, [%r3];
	add.f32 	%f13, %f23, %f12;
	st.shared.f32 	[%r3], %f13;
	bar.sync 	0;
	setp.lt.u32 	%p3, %r1, 2;
	mov.f32 	%f24, 0f00000000;
	@%p3 bra 	$L__BB0_7;
	ld.shared.f32 	%f24, [%r3+-8];
$L__BB0_7:
	bar.sync 	0;
	ld.shared.f32 	%f15, [%r3];
	add.f32 	%f16, %f24, %f15;
	st.shared.f32 	[%r3], %f16;
	bar.sync 	0;
	setp.lt.u32 	%p4, %r1, 4;
	mov.f32 	%f25, 0f00000000;
	@%p4 bra 	$L__BB0_9;
	ld.shared.f32 	%f25, [%r3+-16];
$L__BB0_9:
	bar.sync 	0;
	ld.shared.f32 	%f18, [%r3];
	add.f32 	%f19, %f25, %f18;
	st.shared.f32 	[%r3], %f19;
	bar.sync 	0;
	setp.lt.u32 	%p5, %r1, 8;
	mov.f32 	%f26, 0f00000000;
	@%p5 bra 	$L__BB0_11;
	ld.shared.f32 	%f26, [%r3+-32];
$L__BB0_11:
	setp.ge.s32 	%p6, %r2, %r4;
	bar.sync 	0;
	ld.shared.f32 	%f20, [%r3];
	add.f32 	%f21, %f26, %f20;
	st.shared.f32 	[%r3], %f21;
	bar.sync 	0;
	@%p6 bra 	$L__BB0_13;
	ld.shared.f32 	%f22, [%r3];
	cvta.to.global.u64 	%rd6, %rd2;
	mul.wide.s32 	%rd7, %r2, 4;
	add.s64 	%rd8, %rd6, %rd7;
	st.global.f32 	[%rd8], %f22;
$L__BB0_13:
	ret;

}


// ===== COMPILED SASS (sm_100) =====

	.target	sm_100

	.elftype	@"ET_EXEC"


//--------------------- .note.nv.tkinfo           --------------------------
	.section	.note.nv.tkinfo,"",@"SHT_NOTE"
	.sectionflags	@"SHF_NOTE_NV_TKINFO"
	.tkinfo
        /*0018*/ 	.word	0x00000002
        /*0030*/ 	.string	""
        /*0030*/ 	.string	"ptxas"
        /*0030*/ 	.string	"Cuda compilation tools, release 13.0, V13.0.88"
        /*0030*/ 	.string	"Build cuda_13.0.r13.0/compiler.36424714_0"
        /*0030*/ 	.string	"-arch sm_100 -m 64 "



//--------------------- .note.nv.cuinfo           --------------------------
	.section	.note.nv.cuinfo,"",@"SHT_NOTE"
	.sectionflags	@"SHF_NOTE_NV_CUINFO"
        /*0018*/ 	.short	0x0002
        /*001a*/ 	.short	0x0064
        /*001c*/ 	.short	0x0082
	.zero		2


//--------------------- .nv.info                  --------------------------
	.section	.nv.info,"",@"SHT_CUDA_INFO"
	.align	4


	//----- nvinfo : EIATTR_REGCOUNT
	.align		4
        /*0000*/ 	.byte	0x04, 0x2f
        /*0002*/ 	.short	(.L_1 - .L_0)
	.align		4
.L_0:
        /*0004*/ 	.word	index@(_Z13inclusiveScanPfS_i)
        /*0008*/ 	.word	0x0000000a


	//----- nvinfo : EIATTR_FRAME_SIZE
	.align		4
.L_1:
        /*000c*/ 	.byte	0x04, 0x11
        /*000e*/ 	.short	(.L_3 - .L_2)
	.align		4
.L_2:
        /*0010*/ 	.word	index@(_Z13inclusiveScanPfS_i)
        /*0014*/ 	.word	0x00000000


	//----- nvinfo : EIATTR_MIN_STACK_SIZE
	.align		4
.L_3:
        /*0018*/ 	.byte	0x04, 0x12
        /*001a*/ 	.short	(.L_5 - .L_4)
	.align		4
.L_4:
        /*001c*/ 	.word	index@(_Z13inclusiveScanPfS_i)
        /*0020*/ 	.word	0x00000000
.L_5:


//--------------------- .nv.compat                --------------------------
	.section	.nv.compat,"",@"SHT_CUDA_COMPAT_INFO"
	.align	4
        /*0000*/ 	.byte	0x02, 0x09, 0x00, 0x00, 0x02, 0x02, 0x01, 0x00, 0x02, 0x05, 0x05, 0x00, 0x03, 0x07, 0x01, 0x01
        /*0010*/ 	.byte	0x02, 0x03, 0x00, 0x00, 0x02, 0x06, 0x01, 0x00, 0x04, 0x0b, 0x08, 0x00, 0x09, 0x00, 0x00, 0x00
        /*0020*/ 	.byte	0x00, 0x00, 0x00, 0x00


//--------------------- .nv.info._Z13inclusiveScanPfS_i --------------------------
	.section	.nv.info._Z13inclusiveScanPfS_i,"",@"SHT_CUDA_INFO"
	.sectionflags	@""
	.align	4


	//----- nvinfo : EIATTR_CUDA_API_VERSION
	.align		4
        /*0000*/ 	.byte	0x04, 0x37
        /*0002*/ 	.short	(.L_7 - .L_6)
.L_6:
        /*0004*/ 	.word	0x00000082


	//----- nvinfo : EIATTR_KPARAM_INFO
	.align		4
.L_7:
        /*0008*/ 	.byte	0x04, 0x17
        /*000a*/ 	.short	(.L_9 - .L_8)
.L_8:
        /*000c*/ 	.word	0x00000000
        /*0010*/ 	.short	0x0002
        /*0012*/ 	.short	0x0010
        /*0014*/ 	.byte	0x00, 0xf0, 0x11, 0x00


	//----- nvinfo : EIATTR_KPARAM_INFO
	.align		4
.L_9:
        /*0018*/ 	.byte	0x04, 0x17
        /*001a*/ 	.short	(.L_11 - .L_10)
.L_10:
        /*001c*/ 	.word	0x00000000
        /*0020*/ 	.short	0x0001
        /*0022*/ 	.short	0x0008
        /*0024*/ 	.byte	0x00, 0xf5, 0x21, 0x00


	//----- nvinfo : EIATTR_KPARAM_INFO
	.align		4
.L_11:
        /*0028*/ 	.byte	0x04, 0x17
        /*002a*/ 	.short	(.L_13 - .L_12)
.L_12:
        /*002c*/ 	.word	0x00000000
        /*0030*/ 	.short	0x0000
        /*0032*/ 	.short	0x0000
        /*0034*/ 	.byte	0x00, 0xf5, 0x21, 0x00


	//----- nvinfo : EIATTR_SPARSE_MMA_MASK
	.align		4
.L_13:
        /*0038*/ 	.byte	0x03, 0x50
        /*003a*/ 	.short	0x0000


	//----- nvinfo : EIATTR_MAXREG_COUNT
	.align		4
        /*003c*/ 	.byte	0x03, 0x1b
        /*003e*/ 	.short	0x00ff


	//----- nvinfo : EIATTR_NUM_BARRIERS
	.align		4
        /*0040*/ 	.byte	0x02, 0x4c
        /*0042*/ 	.byte	0x01
	.zero		1


	//----- nvinfo : EIATTR_MERCURY_ISA_VERSION
	.align		4
        /*0044*/ 	.byte	0x03, 0x5f
        /*0046*/ 	.short	0x0101


	//----- nvinfo : EIATTR_VRC_CTA_INIT_COUNT
	.align		4
        /*0048*/ 	.byte	0x02, 0x4a
	.zero		1
	.zero		1


	//----- nvinfo : EIATTR_EXIT_INSTR_OFFSETS
	.align		4
        /*004c*/ 	.byte	0x04, 0x1c
        /*004e*/ 	.short	(.L_15 - .L_14)


	//   ....[0]....
.L_14:
        /*0050*/ 	.word	0x00000320


	//   ....[1]....
        /*0054*/ 	.word	0x00000370


	//----- nvinfo : EIATTR_CBANK_PARAM_SIZE
	.align		4
.L_15:
        /*0058*/ 	.byte	0x03, 0x19
        /*005a*/ 	.short	0x0014


	//----- nvinfo : EIATTR_PARAM_CBANK
	.align		4
        /*005c*/ 	.byte	0x04, 0x0a
        /*005e*/ 	.short	(.L_17 - .L_16)
	.align		4
.L_16:
        /*0060*/ 	.word	index@(.nv.constant0._Z13inclusiveScanPfS_i)
        /*0064*/ 	.short	0x0380
        /*0066*/ 	.short	0x0014


	//----- nvinfo : EIATTR_SW_WAR
	.align		4
.L_17:
        /*0068*/ 	.byte	0x04, 0x36
        /*006a*/ 	.short	(.L_19 - .L_18)
.L_18:
        /*006c*/ 	.word	0x00000008
.L_19:


//--------------------- .nv.callgraph             --------------------------
	.section	.nv.callgraph,"",@"SHT_CUDA_CALLGRAPH"
	.align	4
	.sectionentsize	8
	.align		4
        /*0000*/ 	.word	0x00000000
	.align		4
        /*0004*/ 	.word	0xffffffff
	.align		4
        /*0008*/ 	.word	0x00000000
	.align		4
        /*000c*/ 	.word	0xfffffffe
	.align		4
        /*0010*/ 	.word	0x00000000
	.align		4
        /*0014*/ 	.word	0xfffffffd
	.align		4
        /*0018*/ 	.word	0x00000000
	.align		4
        /*001c*/ 	.word	0xfffffffc


//--------------------- .text._Z13inclusiveScanPfS_i --------------------------
	.section	.text._Z13inclusiveScanPfS_i,"ax",@progbits
	.align	128
        .global         _Z13inclusiveScanPfS_i
        .type           _Z13inclusiveScanPfS_i,@function
        .size           _Z13inclusiveScanPfS_i,(.L_x_1 - _Z13inclusiveScanPfS_i)
        .other          _Z13inclusiveScanPfS_i,@"STO_CUDA_ENTRY STV_DEFAULT"
_Z13inclusiveScanPfS_i:
.text._Z13inclusiveScanPfS_i:
[----:B------:R-:W-:Y:S01]  /*0000*/  LDC R1, c[0x0][0x37c] ;  /* 0x0000df00ff017b82 */ /* 0x000fe20000000800 */
[----:B------:R-:W0:Y:S07]  /*0010*/  S2R R6, SR_TID.X ;  /* 0x0000000000067919 */ /* 0x000e2e0000002100 */
[----:B------:R-:W0:Y:S01]  /*0020*/  S2UR UR4, SR_CTAID.X ;  /* 0x00000000000479c3 */ /* 0x000e220000002500 */
[----:B------:R-:W1:Y:S01]  /*0030*/  LDCU UR5, c[0x0][0x390] ;  /* 0x00007200ff0577ac */ /* 0x000e620008000800 */
[----:B------:R-:W2:Y:S06]  /*0040*/  LDCU.64 UR6, c[0x0][0x358] ;  /* 0x00006b00ff0677ac */ /* 0x000eac0008000a00 */
[----:B------:R-:W0:Y:S02]  /*0050*/  LDC R5, c[0x0][0x360] ;  /* 0x0000d800ff057b82 */ /* 0x000e240000000800 */
[----:B0-----:R-:W-:-:S05]  /*0060*/  IMAD R5, R5, UR4, R6 ;  /* 0x0000000405057c24 */ /* 0x001fca000f8e0206 */
[----:B-1----:R-:W-:-:S13]  /*0070*/  ISETP.GE.AND P0, PT, R5, UR5, PT ;  /* 0x0000000505007c0c */ /* 0x002fda000bf06270 */
[----:B------:R-:W0:Y:S02]  /*0080*/  @!P0 LDC.64 R2, c[0x0][0x380] ;  /* 0x0000e000ff028b82 */ /* 0x000e240000000a00 */
[----:B0-----:R-:W-:-:S06]  /*0090*/  @!P0 IMAD.WIDE R2, R5, 0x4, R2 ;  /* 0x0000000405028825 */ /* 0x001fcc00078e0202 */
[----:B--2---:R0:W2:Y:S01]  /*00a0*/  @!P0 LDG.E R3, desc[UR6][R2.64] ;  /* 0x0000000602038981 */ /* 0x0040a2000c1e1900 */
[----:B------:R-:W1:Y:S01]  /*00b0*/  S2UR UR5, SR_CgaCtaId ;  /* 0x00000000000579c3 */ /* 0x000e620000008800 */
[----:B------:R-:W-:Y:S01]  /*00c0*/  UMOV UR4, 0x400 ;  /* 0x0000040000047882 */ /* 0x000fe20000000000 */
[----:B------:R-:W-:Y:S01]  /*00d0*/  ISETP.NE.AND P1, PT, R6, RZ, PT ;  /* 0x000000ff0600720c */ /* 0x000fe20003f25270 */
[----:B------:R-:W-:Y:S01]  /*00e0*/  HFMA2 R4, -RZ, RZ, 0, 0 ;  /* 0x00000000ff047431 */ /* 0x000fe200000001ff */
[----:B0-----:R-:W-:Y:S01]  /*00f0*/  MOV R2, RZ ;  /* 0x000000ff00027202 */ /* 0x001fe20000000f00 */
[----:B-1----:R-:W-:-:S06]  /*0100*/  ULEA UR4, UR5, UR4, 0x18 ;  /* 0x0000000405047291 */ /* 0x002fcc000f8ec0ff */
[----:B------:R-:W-:-:S05]  /*0110*/  LEA R0, R6, UR4, 0x2 ;  /* 0x0000000406007c11 */ /* 0x000fca000f8e10ff */
[----:B--2---:R-:W-:Y:S04]  /*0120*/  @!P0 STS [R0], R3 ;  /* 0x0000000300008388 */ /* 0x004fe80000000800 */
[----:B------:R-:W-:Y:S01]  /*0130*/  @P0 STS [R0], RZ ;  /* 0x000000ff00000388 */ /* 0x000fe20000000800 */
[----:B------:R-:W-:Y:S06]  /*0140*/  BAR.SYNC.DEFER_BLOCKING 0x0 ;  /* 0x0000000000007b1d */ /* 0x000fec0000010000 */
[----:B------:R-:W-:Y:S02]  /*0150*/  @P1 LDS R4, [R0+-0x4] ;  /* 0xfffffc0000041984 */ /* 0x000fe40000000800 */
[----:B------:R-:W-:Y:S01]  /*0160*/  BAR.SYNC.DEFER_BLOCKING 0x0 ;  /* 0x0000000000007b1d */ /* 0x000fe20000010000 */
[----:B------:R-:W-:-:S05]  /*0170*/  ISETP.GE.U32.AND P1, PT, R6, 0x2, PT ;  /* 0x000000020600780c */ /* 0x000fca0003f26070 */
[----:B------:R-:W0:Y:S02]  /*0180*/  LDS R7, [R0] ;  /* 0x0000000000077984 */ /* 0x000e240000000800 */
[----:B0-----:R-:W-:-:S05]  /*0190*/  FADD R7, R7, R4 ;  /* 0x0000000407077221 */ /* 0x001fca0000000000 */
[----:B------:R-:W-:Y:S01]  /*01a0*/  STS [R0], R7 ;  /* 0x0000000700007388 */ /* 0x000fe20000000800 */
[----:B------:R-:W-:Y:S06]  /*01b0*/  BAR.SYNC.DEFER_BLOCKING 0x0 ;  /* 0x0000000000007b1d */ /* 0x000fec0000010000 */
[----:B------:R-:W-:Y:S02]  /*01c0*/  @P1 LDS R2, [R0+-0x8] ;  /* 0xfffff80000021984 */ /* 0x000fe40000000800 */
[----:B------:R-:W-:Y:S01]  /*01d0*/  BAR.SYNC.DEFER_BLOCKING 0x0 ;  /* 0x0000000000007b1d */ /* 0x000fe20000010000 */
[----:B------:R-:W-:-:S05]  /*01e0*/  ISETP.GE.U32.AND P1, PT, R6, 0x4, PT ;  /* 0x000000040600780c */ /* 0x000fca0003f26070 */
[----:B------:R-:W0:Y:S02]  /*01f0*/  LDS R3, [R0] ;  /* 0x0000000000037984 */ /* 0x000e240000000800 */
[----:B0-----:R-:W-:Y:S01]  /*0200*/  FADD R3, R3, R2 ;  /* 0x0000000203037221 */ /* 0x001fe20000000000 */
[----:B------:R-:W-:-:S04]  /*0210*/  HFMA2 R2, -RZ, RZ, 0, 0 ;  /* 0x00000000ff027431 */ /* 0x000fc800000001ff */
[----:B------:R-:W-:Y:S01]  /*0220*/  STS [R0], R3 ;  /* 0x0000000300007388 */ /* 0x000fe20000000800 */
[----:B------:R-:W-:Y:S06]  /*0230*/  BAR.SYNC.DEFER_BLOCKING 0x0 ;  /* 0x0000000000007b1d */ /* 0x000fec0000010000 */
[----:B------:R-:W-:Y:S02]  /*0240*/  @P1 LDS R2, [R0+-0x10] ;  /* 0xfffff00000021984 */ /* 0x000fe40000000800 */
[----:B------:R-:W-:Y:S01]  /*0250*/  BAR.SYNC.DEFER_BLOCKING 0x0 ;  /* 0x0000000000007b1d */ /* 0x000fe20000010000 */
[----:B------:R-:W-:-:S05]  /*0260*/  ISETP.GE.U32.AND P1, PT, R6, 0x8, PT ;  /* 0x000000080600780c */ /* 0x000fca0003f26070 */
[----:B------:R-:W0:Y:S02]  /*0270*/  LDS R7, [R0] ;  /* 0x0000000000077984 */ /* 0x000e240000000800 */
[----:B0-----:R-:W-:Y:S01]  /*0280*/  FADD R7, R7, R2 ;  /* 0x0000000207077221 */ /* 0x001fe20000000000 */
[----:B------:R-:W-:-:S04]  /*0290*/  MOV R2, RZ ;  /* 0x000000ff00027202 */ /* 0x000fc80000000f00 */
[----:B------:R-:W-:Y:S01]  /*02a0*/  STS [R0], R7 ;  /* 0x0000000700007388 */ /* 0x000fe20000000800 */
[----:B------:R-:W-:Y:S06]  /*02b0*/  BAR.SYNC.DEFER_BLOCKING 0x0 ;  /* 0x0000000000007b1d */ /* 0x000fec0000010000 */
[----:B------:R-:W-:Y:S02]  /*02c0*/  @P1 LDS R2, [R0+-0x20] ;  /* 0xffffe00000021984 */ /* 0x000fe40000000800 */
[----:B------:R-:W-:Y:S06]  /*02d0*/  BAR.SYNC.DEFER_BLOCKING 0x0 ;  /* 0x0000000000007b1d */ /* 0x000fec0000010000 */
[----:B------:R-:W0:Y:S02]  /*02e0*/  LDS R3, [R0] ;  /* 0x0000000000037984 */ /* 0x000e240000000800 */
[----:B0-----:R-:W-:-:S05]  /*02f0*/  FADD R3, R3, R2 ;  /* 0x0000000203037221 */ /* 0x001fca0000000000 */
[----:B------:R0:W-:Y:S01]  /*0300*/  STS [R0], R3 ;  /* 0x0000000300007388 */ /* 0x0001e20000000800 */
[----:B------:R-:W-:Y:S06]  /*0310*/  BAR.SYNC.DEFER_BLOCKING 0x0 ;  /* 0x0000000000007b1d */ /* 0x000fec0000010000 */
[----:B------:R-:W-:Y:S05]  /*0320*/  @P0 EXIT ;  /* 0x000000000000094d */ /* 0x000fea0003800000 */
[----:B------:R-:W1:Y:S01]  /*0330*/  LDS R7, [R0] ;  /* 0x0000000000077984 */ /* 0x000e620000000800 */
[----:B0-----:R-:W0:Y:S02]  /*0340*/  LDC.64 R2, c[0x0][0x388] ;  /* 0x0000e200ff027b82 */ /* 0x001e240000000a00 */
[----:B0-----:R-:W-:-:S05]  /*0350*/  IMAD.WIDE R2, R5, 0x4, R2 ;  /* 0x0000000405027825 */ /* 0x001fca00078e0202 */
[----:B-1----:R-:W-:Y:S01]  /*0360*/  STG.E desc[UR6][R2.64], R7 ;  /* 0x0000000702007986 */ /* 0x002fe2000c101906 */
[----:B------:R-:W-:Y:S05]  /*0370*/  EXIT ;  /* 0x000000000000794d */ /* 0x000fea0003800000 */
.L_x_0:
[----:B------:R-:W-:-:S00]  /*0380*/  BRA `(.L_x_0) ;  /* 0xfffffffc00fc7947 */ /* 0x000fc0000383ffff */
[----:B------:R-:W-:-:S00]  /*0390*/  NOP ;  /* 0x0000000000007918 */ /* 0x000fc00000000000 */
        /* <DEDUP_REMOVED lines=14> */
.L_x_1:


//--------------------- .nv.shared._Z13inclusiveScanPfS_i --------------------------
	.section	.nv.shared._Z13inclusiveScanPfS_i,"aw",@nobits
	.sectionflags	@""
	.align	4
.nv.shared._Z13inclusiveScanPfS_i:
	.zero		1088


//--------------------- .nv.shared.reserved.0     --------------------------
	.section	.nv.shared.reserved.0,"aw",@nobits
	.weak		__nv_reservedSMEM_offset_0_alias
	.size		__nv_reservedSMEM_offset_0_alias, 0, 64
	.other		__nv_reservedSMEM_offset_0_alias,@"STO_CUDA_RESERVED_SHARED STV_DEFAULT"
__nv_reservedSMEM_offset_0_alias:
	.zero		0
	.zero		64


//--------------------- .nv.constant0._Z13inclusiveScanPfS_i --------------------------
	.section	.nv.constant0._Z13inclusiveScanPfS_i,"a",@progbits
	.sectionflags	@""
	.align	4
.nv.constant0._Z13inclusiveScanPfS_i:
	.zero		916


//--------------------- SYMBOLS --------------------------

	.type		.nv.reservedSmem.offset0,@object
	.size		.nv.reservedSmem.offset0,0x4
	.type		.nv.reservedSmem.cap,@object
	.size		.nv.reservedSmem.cap,0x4
